//
// Generated by NVIDIA NVVM Compiler
//
// Compiler Build ID: CL-36424714
// Cuda compilation tools, release 13.0, V13.0.88
// Based on NVVM 20.0.0
//

.version 9.0
.target sm_100
.address_size 64

	// .globl	_Z3addPiS_S_
// _ZZ3dotPiS_S_E4temp has been demoted

.visible .entry _Z3addPiS_S_(
	.param .u64 .ptr .align 1 _Z3addPiS_S__param_0,
	.param .u64 .ptr .align 1 _Z3addPiS_S__param_1,
	.param .u64 .ptr .align 1 _Z3addPiS_S__param_2
)
{
	.reg .b32 	%r<8>;
	.reg .b64 	%rd<11>;

	ld.param.u64 	%rd1, [_Z3addPiS_S__param_0];
	ld.param.u64 	%rd2, [_Z3addPiS_S__param_1];
	ld.param.u64 	%rd3, [_Z3addPiS_S__param_2];
	cvta.to.global.u64 	%rd4, %rd3;
	cvta.to.global.u64 	%rd5, %rd2;
	cvta.to.global.u64 	%rd6, %rd1;
	mov.u32 	%r1, %tid.x;
	mov.u32 	%r2, %ctaid.x;
	mov.u32 	%r3, %ntid.x;
	mad.lo.s32 	%r4, %r2, %r3, %r1;
	mul.wide.s32 	%rd7, %r4, 4;
	add.s64 	%rd8, %rd6, %rd7;
	ld.global.u32 	%r5, [%rd8];
	add.s64 	%rd9, %rd5, %rd7;
	ld.global.u32 	%r6, [%rd9];
	add.s32 	%r7, %r6, %r5;
	add.s64 	%rd10, %rd4, %rd7;
	st.global.u32 	[%rd10], %r7;
	ret;

}
	// .globl	_Z3dotPiS_S_
.visible .entry _Z3dotPiS_S_(
	.param .u64 .ptr .align 1 _Z3dotPiS_S__param_0,
	.param .u64 .ptr .align 1 _Z3dotPiS_S__param_1,
	.param .u64 .ptr .align 1 _Z3dotPiS_S__param_2
)
{
	.reg .pred 	%p<3>;
	.reg .b32 	%r<85>;
	.reg .b64 	%rd<10>;
	// demoted variable
	.shared .align 4 .b8 _ZZ3dotPiS_S_E4temp[2048];
	ld.param.u64 	%rd2, [_Z3dotPiS_S__param_0];
	ld.param.u64 	%rd3, [_Z3dotPiS_S__param_1];
	ld.param.u64 	%rd1, [_Z3dotPiS_S__param_2];
	cvta.to.global.u64 	%rd4, %rd3;
	cvta.to.global.u64 	%rd5, %rd2;
	mov.u32 	%r5, %tid.x;
	mov.u32 	%r6, %ctaid.x;
	mov.u32 	%r7, %ntid.x;
	mad.lo.s32 	%r8, %r6, %r7, %r5;
	mul.wide.s32 	%rd6, %r8, 4;
	add.s64 	%rd7, %rd5, %rd6;
	ld.global.u32 	%r9, [%rd7];
	add.s64 	%rd8, %rd4, %rd6;
	ld.global.u32 	%r10, [%rd8];
	mul.lo.s32 	%r11, %r10, %r9;
	shl.b32 	%r12, %r5, 2;
	mov.u32 	%r13, _ZZ3dotPiS_S_E4temp;
	add.s32 	%r14, %r13, %r12;
	st.shared.u32 	[%r14], %r11;
	bar.sync 	0;
	setp.ne.s32 	%p1, %r5, 0;
	@%p1 bra 	$L__BB1_4;
	mov.b32 	%r84, 0;
	mov.b32 	%r83, 64;
$L__BB1_2:
	add.s32 	%r18, %r13, %r83;
	ld.shared.u32 	%r19, [%r18+-64];
	add.s32 	%r20, %r19, %r84;
	ld.shared.u32 	%r21, [%r18+-60];
	add.s32 	%r22, %r21, %r20;
	ld.shared.u32 	%r23, [%r18+-56];
	add.s32 	%r24, %r23, %r22;
	ld.shared.u32 	%r25, [%r18+-52];
	add.s32 	%r26, %r25, %r24;
	ld.shared.u32 	%r27, [%r18+-48];
	add.s32 	%r28, %r27, %r26;
	ld.shared.u32 	%r29, [%r18+-44];
	add.s32 	%r30, %r29, %r28;
	ld.shared.u32 	%r31, [%r18+-40];
	add.s32 	%r32, %r31, %r30;
	ld.shared.u32 	%r33, [%r18+-36];
	add.s32 	%r34, %r33, %r32;
	ld.shared.u32 	%r35, [%r18+-32];
	add.s32 	%r36, %r35, %r34;
	ld.shared.u32 	%r37, [%r18+-28];
	add.s32 	%r38, %r37, %r36;
	ld.shared.u32 	%r39, [%r18+-24];
	add.s32 	%r40, %r39, %r38;
	ld.shared.u32 	%r41, [%r18+-20];
	add.s32 	%r42, %r41, %r40;
	ld.shared.u32 	%r43, [%r18+-16];
	add.s32 	%r44, %r43, %r42;
	ld.shared.u32 	%r45, [%r18+-12];
	add.s32 	%r46, %r45, %r44;
	ld.shared.u32 	%r47, [%r18+-8];
	add.s32 	%r48, %r47, %r46;
	ld.shared.u32 	%r49, [%r18+-4];
	add.s32 	%r50, %r49, %r48;
	ld.shared.u32 	%r51, [%r18];
	add.s32 	%r52, %r51, %r50;
	ld.shared.u32 	%r53, [%r18+4];
	add.s32 	%r54, %r53, %r52;
	ld.shared.u32 	%r55, [%r18+8];
	add.s32 	%r56, %r55, %r54;
	ld.shared.u32 	%r57, [%r18+12];
	add.s32 	%r58, %r57, %r56;
	ld.shared.u32 	%r59, [%r18+16];
	add.s32 	%r60, %r59, %r58;
	ld.shared.u32 	%r61, [%r18+20];
	add.s32 	%r62, %r61, %r60;
	ld.shared.u32 	%r63, [%r18+24];
	add.s32 	%r64, %r63, %r62;
	ld.shared.u32 	%r65, [%r18+28];
	add.s32 	%r66, %r65, %r64;
	ld.shared.u32 	%r67, [%r18+32];
	add.s32 	%r68, %r67, %r66;
	ld.shared.u32 	%r69, [%r18+36];
	add.s32 	%r70, %r69, %r68;
	ld.shared.u32 	%r71, [%r18+40];
	add.s32 	%r72, %r71, %r70;
	ld.shared.u32 	%r73, [%r18+44];
	add.s32 	%r74, %r73, %r72;
	ld.shared.u32 	%r75, [%r18+48];
	add.s32 	%r76, %r75, %r74;
	ld.shared.u32 	%r77, [%r18+52];
	add.s32 	%r78, %r77, %r76;
	ld.shared.u32 	%r79, [%r18+56];
	add.s32 	%r80, %r79, %r78;
	ld.shared.u32 	%r81, [%r18+60];
	add.s32 	%r84, %r81, %r80;
	add.s32 	%r83, %r83, 128;
	setp.ne.s32 	%p2, %r83, 2112;
	@%p2 bra 	$L__BB1_2;
	cvta.to.global.u64 	%rd9, %rd1;
	atom.global.add.u32 	%r82, [%rd9], %r84;
$L__BB1_4:
	ret;

}


// ===== COMPILED SASS (sm_100) =====

	.target	sm_100

	.elftype	@"ET_EXEC"


//--------------------- .note.nv.tkinfo           --------------------------
	.section	.note.nv.tkinfo,"",@"SHT_NOTE"
	.sectionflags	@"SHF_NOTE_NV_TKINFO"
	.tkinfo
        /*0018*/ 	.word	0x00000002
        /*0030*/ 	.string	""
        /*0030*/ 	.string	"ptxas"
        /*0030*/ 	.string	"Cuda compilation tools, release 13.0, V13.0.88"
        /*0030*/ 	.string	"Build cuda_13.0.r13.0/compiler.36424714_0"
        /*0030*/ 	.string	"-arch sm_100 -m 64 "



//--------------------- .note.nv.cuinfo           --------------------------
	.section	.note.nv.cuinfo,"",@"SHT_NOTE"
	.sectionflags	@"SHF_NOTE_NV_CUINFO"
        /*0018*/ 	.short	0x0002
        /*001a*/ 	.short	0x0064
        /*001c*/ 	.short	0x0082
	.zero		2


//--------------------- .nv.info                  --------------------------
	.section	.nv.info,"",@"SHT_CUDA_INFO"
	.align	4


	//----- nvinfo : EIATTR_REGCOUNT
	.align		4
        /*0000*/ 	.byte	0x04, 0x2f
        /*0002*/ 	.short	(.L_1 - .L_0)
	.align		4
.L_0:
        /*0004*/ 	.word	index@(_Z3addPiS_S_)
        /*0008*/ 	.word	0x0000000c


	//----- nvinfo : EIATTR_FRAME_SIZE
	.align		4
.L_1:
        /*000c*/ 	.byte	0x04, 0x11
        /*000e*/ 	.short	(.L_3 - .L_2)
	.align		4
.L_2:
        /*0010*/ 	.word	index@(_Z3addPiS_S_)
        /*0014*/ 	.word	0x00000000


	//----- nvinfo : EIATTR_REGCOUNT
	.align		4
.L_3:
        /*0018*/ 	.byte	0x04, 0x2f
        /*001a*/ 	.short	(.L_5 - .L_4)
	.align		4
.L_4:
        /*001c*/ 	.word	index@(_Z3dotPiS_S_)
        /*0020*/ 	.word	0x0000001e


	//----- nvinfo : EIATTR_FRAME_SIZE
	.align		4
.L_5:
        /*0024*/ 	.byte	0x04, 0x11
        /*0026*/ 	.short	(.L_7 - .L_6)
	.align		4
.L_6:
        /*0028*/ 	.word	index@(_Z3dotPiS_S_)
        /*002c*/ 	.word	0x00000000


	//----- nvinfo : EIATTR_MIN_STACK_SIZE
	.align		4
.L_7:
        /*0030*/ 	.byte	0x04, 0x12
        /*0032*/ 	.short	(.L_9 - .L_8)
	.align		4
.L_8:
        /*0034*/ 	.word	index@(_Z3dotPiS_S_)
        /*0038*/ 	.word	0x00000000


	//----- nvinfo : EIATTR_MIN_STACK_SIZE
	.align		4
.L_9:
        /*003c*/ 	.byte	0x04, 0x12
        /*003e*/ 	.short	(.L_11 - .L_10)
	.align		4
.L_10:
        /*0040*/ 	.word	index@(_Z3addPiS_S_)
        /*0044*/ 	.word	0x00000000
.L_11:


//--------------------- .nv.compat                --------------------------
	.section	.nv.compat,"",@"SHT_CUDA_COMPAT_INFO"
	.align	4
        /*0000*/ 	.byte	0x02, 0x09, 0x00, 0x00, 0x02, 0x02, 0x01, 0x00, 0x02, 0x05, 0x05, 0x00, 0x03, 0x07, 0x01, 0x01
        /*0010*/ 	.byte	0x02, 0x03, 0x00, 0x00, 0x02, 0x06, 0x01, 0x00, 0x04, 0x0b, 0x08, 0x00, 0x09, 0x00, 0x00, 0x00
        /*0020*/ 	.byte	0x00, 0x00, 0x00, 0x00


//--------------------- .nv.info._Z3dotPiS_S_     --------------------------
	.section	.nv.info._Z3dotPiS_S_,"",@"SHT_CUDA_INFO"
	.sectionflags	@""
	.align	4


	//----- nvinfo : EIATTR_CUDA_API_VERSION
	.align		4
        /*0000*/ 	.byte	0x04, 0x37
        /*0002*/ 	.short	(.L_13 - .L_12)
.L_12:
        /*0004*/ 	.word	0x00000082


	//----- nvinfo : EIATTR_KPARAM_INFO
	.align		4
.L_13:
        /*0008*/ 	.byte	0x04, 0x17
        /*000a*/ 	.short	(.L_15 - .L_14)
.L_14:
        /*000c*/ 	.word	0x00000000
        /*0010*/ 	.short	0x0002
        /*0012*/ 	.short	0x0010
        /*0014*/ 	.byte	0x00, 0xf5, 0x21, 0x00


	//----- nvinfo : EIATTR_KPARAM_INFO
	.align		4
.L_15:
        /*0018*/ 	.byte	0x04, 0x17
        /*001a*/ 	.short	(.L_17 - .L_16)
.L_16:
        /*001c*/ 	.word	0x00000000
        /*0020*/ 	.short	0x0001
        /*0022*/ 	.short	0x0008
        /*0024*/ 	.byte	0x00, 0xf5, 0x21, 0x00


	//----- nvinfo : EIATTR_KPARAM_INFO
	.align		4
.L_17:
        /*0028*/ 	.byte	0x04, 0x17
        /*002a*/ 	.short	(.L_19 - .L_18)
.L_18:
        /*002c*/ 	.word	0x00000000
        /*0030*/ 	.short	0x0000
        /*0032*/ 	.short	0x0000
        /*0034*/ 	.byte	0x00, 0xf5, 0x21, 0x00


	//----- nvinfo : EIATTR_SPARSE_MMA_MASK
	.align		4
.L_19:
        /*0038*/ 	.byte	0x03, 0x50
        /*003a*/ 	.short	0x0000


	//----- nvinfo : EIATTR_MAXREG_COUNT
	.align		4
        /*003c*/ 	.byte	0x03, 0x1b
        /*003e*/ 	.short	0x00ff


	//----- nvinfo : EIATTR_NUM_BARRIERS
	.align		4
        /*0040*/ 	.byte	0x02, 0x4c
        /*0042*/ 	.byte	0x01
	.zero		1


	//----- nvinfo : EIATTR_MERCURY_ISA_VERSION
	.align		4
        /*0044*/ 	.byte	0x03, 0x5f
        /*0046*/ 	.short	0x0101


	//----- nvinfo : EIATTR_VRC_CTA_INIT_COUNT
	.align		4
        /*0048*/ 	.byte	0x02, 0x4a
	.zero		1
	.zero		1


	//----- nvinfo : EIATTR_EXIT_INSTR_OFFSETS
	.align		4
        /*004c*/ 	.byte	0x04, 0x1c
        /*004e*/ 	.short	(.L_21 - .L_20)


	//   ....[0]....
.L_20:
        /*0050*/ 	.word	0x00000140


	//   ....[1]....
        /*0054*/ 	.word	0x00000340


	//----- nvinfo : EIATTR_CBANK_PARAM_SIZE
	.align		4
.L_21:
        /*0058*/ 	.byte	0x03, 0x19
        /*005a*/ 	.short	0x0018


	//----- nvinfo : EIATTR_PARAM_CBANK
	.align		4
        /*005c*/ 	.byte	0x04, 0x0a
        /*005e*/ 	.short	(.L_23 - .L_22)
	.align		4
.L_22:
        /*0060*/ 	.word	index@(.nv.constant0._Z3dotPiS_S_)
        /*0064*/ 	.short	0x0380
        /*0066*/ 	.short	0x0018


	//----- nvinfo : EIATTR_SW_WAR
	.align		4
.L_23:
        /*0068*/ 	.byte	0x04, 0x36
        /*006a*/ 	.short	(.L_25 - .L_24)
.L_24:
        /*006c*/ 	.word	0x00000008
.L_25:


//--------------------- .nv.info._Z3addPiS_S_     --------------------------
	.section	.nv.info._Z3addPiS_S_,"",@"SHT_CUDA_INFO"
	.sectionflags	@""
	.align	4


	//----- nvinfo : EIATTR_CUDA_API_VERSION
	.align		4
        /*0000*/ 	.byte	0x04, 0x37
        /*0002*/ 	.short	(.L_27 - .L_26)
.L_26:
        /*0004*/ 	.word	0x00000082


	//----- nvinfo : EIATTR_KPARAM_INFO
	.align		4
.L_27:
        /*0008*/ 	.byte	0x04, 0x17
        /*000a*/ 	.short	(.L_29 - .L_28)
.L_28:
        /*000c*/ 	.word	0x00000000
        /*0010*/ 	.short	0x0002
        /*0012*/ 	.short	0x0010
        /*0014*/ 	.byte	0x00, 0xf5, 0x21, 0x00


	//----- nvinfo : EIATTR_KPARAM_INFO
	.align		4
.L_29:
        /*0018*/ 	.byte	0x04, 0x17
        /*001a*/ 	.short	(.L_31 - .L_30)
.L_30:
        /*001c*/ 	.word	0x00000000
        /*0020*/ 	.short	0x0001
        /*0022*/ 	.short	0x0008
        /*0024*/ 	.byte	0x00, 0xf5, 0x21, 0x00


	//----- nvinfo : EIATTR_KPARAM_INFO
	.align		4
.L_31:
        /*0028*/ 	.byte	0x04, 0x17
        /*002a*/ 	.short	(.L_33 - .L_32)
.L_32:
        /*002c*/ 	.word	0x00000000
        /*0030*/ 	.short	0x0000
        /*0032*/ 	.short	0x0000
        /*0034*/ 	.byte	0x00, 0xf5, 0x21, 0x00


	//----- nvinfo : EIATTR_SPARSE_MMA_MASK
	.align		4
.L_33:
        /*0038*/ 	.byte	0x03, 0x50
        /*003a*/ 	.short	0x0000


	//----- nvinfo : EIATTR_MAXREG_COUNT
	.align		4
        /*003c*/ 	.byte	0x03, 0x1b
        /*003e*/ 	.short	0x00ff


	//----- nvinfo : EIATTR_MERCURY_ISA_VERSION
	.align		4
        /*0040*/ 	.byte	0x03, 0x5f
        /*0042*/ 	.short	0x0101


	//----- nvinfo : EIATTR_VRC_CTA_INIT_COUNT
	.align		4
        /*0044*/ 	.byte	0x02, 0x4a
	.zero		1
	.zero		1


	//----- nvinfo : EIATTR_EXIT_INSTR_OFFSETS
	.align		4
        /*0048*/ 	.byte	0x04, 0x1c
        /*004a*/ 	.short	(.L_35 - .L_34)


	//   ....[0]....
.L_34:
        /*004c*/ 	.word	0x00000100


	//----- nvinfo : EIATTR_CBANK_PARAM_SIZE
	.align		4
.L_35:
        /*0050*/ 	.byte	0x03, 0x19
        /*0052*/ 	.short	0x0018


	//----- nvinfo : EIATTR_PARAM_CBANK
	.align		4
        /*0054*/ 	.byte	0x04, 0x0a
        /*0056*/ 	.short	(.L_37 - .L_36)
	.align		4
.L_36:
        /*0058*/ 	.word	index@(.nv.constant0._Z3addPiS_S_)
        /*005c*/ 	.short	0x0380
        /*005e*/ 	.short	0x0018


	//----- nvinfo : EIATTR_SW_WAR
	.align		4
.L_37:
        /*0060*/ 	.byte	0x04, 0x36
        /*0062*/ 	.short	(.L_39 - .L_38)
.L_38:
        /*0064*/ 	.word	0x00000008
.L_39:


//--------------------- .nv.callgraph             --------------------------
	.section	.nv.callgraph,"",@"SHT_CUDA_CALLGRAPH"
	.align	4
	.sectionentsize	8
	.align		4
        /*0000*/ 	.word	0x00000000
	.align		4
        /*0004*/ 	.word	0xffffffff
	.align		4
        /*0008*/ 	.word	0x00000000
	.align		4
        /*000c*/ 	.word	0xfffffffe
	.align		4
        /*0010*/ 	.word	0x00000000
	.align		4
        /*0014*/ 	.word	0xfffffffd
	.align		4
        /*0018*/ 	.word	0x00000000
	.align		4
        /*001c*/ 	.word	0xfffffffc


//--------------------- .text._Z3dotPiS_S_        --------------------------
	.section	.text._Z3dotPiS_S_,"ax",@progbits
	.align	128
        .global         _Z3dotPiS_S_
        .type           _Z3dotPiS_S_,@function
        .size           _Z3dotPiS_S_,(.L_x_3 - _Z3dotPiS_S_)
        .other          _Z3dotPiS_S_,@"STO_CUDA_ENTRY STV_DEFAULT"
_Z3dotPiS_S_:
.text._Z3dotPiS_S_:
[----:B------:R-:W-:Y:S01]  /*0000*/  LDC R1, c[0x0][0x37c] ;  /* 0x0000df00ff017b82 */ /* 0x000fe20000000800 */
[----:B------:R-:W0:Y:S07]  /*0010*/  S2R R6, SR_TID.X ;  /* 0x0000000000067919 */ /* 0x000e2e0000002100 */
[----:B------:R-:W0:Y:S01]  /*0020*/  S2UR UR4, SR_CTAID.X ;  /* 0x00000000000479c3 */ /* 0x000e220000002500 */
[----:B------:R-:W1:Y:S07]  /*0030*/  LDCU.64 UR6, c[0x0][0x358] ;  /* 0x00006b00ff0677ac */ /* 0x000e6e0008000a00 */
[----:B------:R-:W0:Y:S08]  /*0040*/  LDC R7, c[0x0][0x360] ;  /* 0x0000d800ff077b82 */ /* 0x000e300000000800 */
[----:B------:R-:W2:Y:S08]  /*0050*/  LDC.64 R2, c[0x0][0x380] ;  /* 0x0000e000ff027b82 */ /* 0x000eb00000000a00 */
[----:B------:R-:W3:Y:S01]  /*0060*/  LDC.64 R4, c[0x0][0x388] ;  /* 0x0000e200ff047b82 */ /* 0x000ee20000000a00 */
[----:B0-----:R-:W-:-:S04]  /*0070*/  IMAD R7, R7, UR4, R6 ;  /* 0x0000000407077c24 */ /* 0x001fc8000f8e0206 */
[----:B--2---:R-:W-:-:S06]  /*0080*/  IMAD.WIDE R2, R7, 0x4, R2 ;  /* 0x0000000407027825 */ /* 0x004fcc00078e0202 */
[----:B-1----:R-:W2:Y:S01]  /*0090*/  LDG.E R2, desc[UR6][R2.64] ;  /* 0x0000000602027981 */ /* 0x002ea2000c1e1900 */
[----:B---3--:R-:W-:-:S06]  /*00a0*/  IMAD.WIDE R4, R7, 0x4, R4 ;  /* 0x0000000407047825 */ /* 0x008fcc00078e0204 */
[----:B------:R-:W2:Y:S01]  /*00b0*/  LDG.E R5, desc[UR6][R4.64] ;  /* 0x0000000604057981 */ /* 0x000ea2000c1e1900 */
[----:B------:R-:W0:Y:S01]  /*00c0*/  S2UR UR5, SR_CgaCtaId ;  /* 0x00000000000579c3 */ /* 0x000e220000008800 */
[----:B------:R-:W-:Y:S02]  /*00d0*/  UMOV UR4, 0x400 ;  /* 0x0000040000047882 */ /* 0x000fe40000000000 */
[----:B0-----:R-:W-:-:S06]  /*00e0*/  ULEA UR4, UR5, UR4, 0x18 ;  /* 0x0000000405047291 */ /* 0x001fcc000f8ec0ff */
[C---:B------:R-:W-:Y:S02]  /*00f0*/  LEA R7, R6.reuse, UR4, 0x2 ;  /* 0x0000000406077c11 */ /* 0x040fe4000f8e10ff */
[----:B------:R-:W-:Y:S01]  /*0100*/  ISETP.NE.AND P0, PT, R6, RZ, PT ;  /* 0x000000ff0600720c */ /* 0x000fe20003f05270 */
[----:B--2---:R-:W-:-:S05]  /*0110*/  IMAD R0, R2, R5, RZ ;  /* 0x0000000502007224 */ /* 0x004fca00078e02ff */
[----:B------:R0:W-:Y:S01]  /*0120*/  STS [R7], R0 ;  /* 0x0000000007007388 */ /* 0x0001e20000000800 */
[----:B------:R-:W-:Y:S06]  /*0130*/  BAR.SYNC.DEFER_BLOCKING 0x0 ;  /* 0x0000000000007b1d */ /* 0x000fec0000010000 */
[----:B------:R-:W-:Y:S05]  /*0140*/  @P0 EXIT ;  /* 0x000000000000094d */ /* 0x000fea0003800000 */
[----:B------:R-:W-:Y:S02]  /*0150*/  IMAD.MOV.U32 R17, RZ, RZ, RZ ;  /* 0x000000ffff117224 */ /* 0x000fe400078e00ff */
[----:B0-----:R-:W-:-:S07]  /*0160*/  IMAD.MOV.U32 R0, RZ, RZ, 0x40 ;  /* 0x00000040ff007424 */ /* 0x001fce00078e00ff */
.L_x_0:
[----:B------:R-:W0:Y:S04]  /*0170*/  LDS.128 R4, [R0+UR4+-0x40] ;  /* 0xffffc00400047984 */ /* 0x000e280008000c00 */
[----:B------:R-:W1:Y:S04]  /*0180*/  LDS.128 R8, [R0+UR4+-0x30] ;  /* 0xffffd00400087984 */ /* 0x000e680008000c00 */
[----:B------:R-:W2:Y:S04]  /*0190*/  LDS.128 R24, [R0+UR4+-0x20] ;  /* 0xffffe00400187984 */ /* 0x000ea80008000c00 */
[----:B------:R-:W3:Y:S04]  /*01a0*/  LDS.128 R12, [R0+UR4+-0x10] ;  /* 0xfffff004000c7984 */ /* 0x000ee80008000c00 */
[----:B------:R-:W4:Y:S01]  /*01b0*/  LDS.128 R20, [R0+UR4] ;  /* 0x0000000400147984 */ /* 0x000f220008000c00 */
[----:B0-----:R-:W-:-:S03]  /*01c0*/  IADD3 R4, PT, PT, R5, R4, R17 ;  /* 0x0000000405047210 */ /* 0x001fc60007ffe011 */
[----:B------:R-:W0:Y:S01]  /*01d0*/  LDS.128 R16, [R0+UR4+0x10] ;  /* 0x0000100400107984 */ /* 0x000e220008000c00 */
[----:B------:R-:W-:-:S04]  /*01e0*/  IADD3 R4, PT, PT, R7, R6, R4 ;  /* 0x0000000607047210 */ /* 0x000fc80007ffe004 */
[----:B-1----:R-:W-:Y:S02]  /*01f0*/  IADD3 R8, PT, PT, R9, R8, R4 ;  /* 0x0000000809087210 */ /* 0x002fe40007ffe004 */
[----:B------:R-:W1:Y:S02]  /*0200*/  LDS.128 R4, [R0+UR4+0x20] ;  /* 0x0000200400047984 */ /* 0x000e640008000c00 */
[----:B------:R-:W-:-:S04]  /*0210*/  IADD3 R8, PT, PT, R11, R10, R8 ;  /* 0x0000000a0b087210 */ /* 0x000fc80007ffe008 */
[----:B--2---:R-:W-:Y:S02]  /*0220*/  IADD3 R24, PT, PT, R25, R24, R8 ;  /* 0x0000001819187210 */ /* 0x004fe40007ffe008 */
[----:B------:R2:W5:Y:S02]  /*0230*/  LDS.128 R8, [R0+UR4+0x30] ;  /* 0x0000300400087984 */ /* 0x0005640008000c00 */
[----:B------:R-:W-:-:S04]  /*0240*/  IADD3 R24, PT, PT, R27, R26, R24 ;  /* 0x0000001a1b187210 */ /* 0x000fc80007ffe018 */
[----:B---3--:R-:W-:Y:S01]  /*0250*/  IADD3 R12, PT, PT, R13, R12, R24 ;  /* 0x0000000c0d0c7210 */ /* 0x008fe20007ffe018 */
[----:B--2---:R-:W-:-:S03]  /*0260*/  VIADD R0, R0, 0x80 ;  /* 0x0000008000007836 */ /* 0x004fc60000000000 */
[----:B------:R-:W-:Y:S02]  /*0270*/  IADD3 R12, PT, PT, R15, R14, R12 ;  /* 0x0000000e0f0c7210 */ /* 0x000fe40007ffe00c */
[----:B------:R-:W-:Y:S02]  /*0280*/  ISETP.NE.AND P0, PT, R0, 0x840, PT ;  /* 0x000008400000780c */ /* 0x000fe40003f05270 */
[----:B----4-:R-:W-:-:S04]  /*0290*/  IADD3 R12, PT, PT, R21, R20, R12 ;  /* 0x00000014150c7210 */ /* 0x010fc80007ffe00c */
[----:B------:R-:W-:-:S04]  /*02a0*/  IADD3 R12, PT, PT, R23, R22, R12 ;  /* 0x00000016170c7210 */ /* 0x000fc80007ffe00c */
[----:B0-----:R-:W-:-:S04]  /*02b0*/  IADD3 R12, PT, PT, R17, R16, R12 ;  /* 0x00000010110c7210 */ /* 0x001fc80007ffe00c */
[----:B------:R-:W-:-:S04]  /*02c0*/  IADD3 R12, PT, PT, R19, R18, R12 ;  /* 0x00000012130c7210 */ /* 0x000fc80007ffe00c */
[----:B-1----:R-:W-:-:S04]  /*02d0*/  IADD3 R4, PT, PT, R5, R4, R12 ;  /* 0x0000000405047210 */ /* 0x002fc80007ffe00c */
[----:B------:R-:W-:-:S04]  /*02e0*/  IADD3 R4, PT, PT, R7, R6, R4 ;  /* 0x0000000607047210 */ /* 0x000fc80007ffe004 */
[----:B-----5:R-:W-:-:S04]  /*02f0*/  IADD3 R4, PT, PT, R9, R8, R4 ;  /* 0x0000000809047210 */ /* 0x020fc80007ffe004 */
[----:B------:R-:W-:Y:S01]  /*0300*/  IADD3 R17, PT, PT, R11, R10, R4 ;  /* 0x0000000a0b117210 */ /* 0x000fe20007ffe004 */
[----:B------:R-:W-:Y:S06]  /*0310*/  @P0 BRA `(.L_x_0) ;  /* 0xfffffffc00940947 */ /* 0x000fec000383ffff */
[----:B------:R-:W0:Y:S02]  /*0320*/  LDC.64 R2, c[0x0][0x390] ;  /* 0x0000e400ff027b82 */ /* 0x000e240000000a00 */
[----:B0-----:R-:W-:Y:S01]  /*0330*/  REDG.E.ADD.STRONG.GPU desc[UR6][R2.64], R17 ;  /* 0x000000110200798e */ /* 0x001fe2000c12e106 */
[----:B------:R-:W-:Y:S05]  /*0340*/  EXIT ;  /* 0x000000000000794d */ /* 0x000fea0003800000 */
.L_x_1:
[----:B------:R-:W-:-:S00]  /*0350*/  BRA `(.L_x_1) ;  /* 0xfffffffc00fc7947 */ /* 0x000fc0000383ffff */
[----:B------:R-:W-:-:S00]  /*0360*/  NOP ;  /* 0x0000000000007918 */ /* 0x000fc00000000000 */
        /* <DEDUP_REMOVED lines=9> */
.L_x_3:


//--------------------- .text._Z3addPiS_S_        --------------------------
	.section	.text._Z3addPiS_S_,"ax",@progbits
	.align	128
        .global         _Z3addPiS_S_
        .type           _Z3addPiS_S_,@function
        .size           _Z3addPiS_S_,(.L_x_4 - _Z3addPiS_S_)
        .other          _Z3addPiS_S_,@"STO_CUDA_ENTRY STV_DEFAULT"
_Z3addPiS_S_:
.text._Z3addPiS_S_:
[----:B------:R-:W-:Y:S01]  /*0000*/  LDC R1, c[0x0][0x37c] ;  /* 0x0000df00ff017b82 */ /* 0x000fe20000000800 */
[----:B------:R-:W0:Y:S07]  /*0010*/  S2R R9, SR_TID.X ;  /* 0x0000000000097919 */ /* 0x000e2e0000002100 */
[----:B------:R-:W0:Y:S01]  /*0020*/  S2UR UR6, SR_CTAID.X ;  /* 0x00000000000679c3 */ /* 0x000e220000002500 */
[----:B------:R-:W1:Y:S07]  /*0030*/  LDCU.64 UR4, c[0x0][0x358] ;  /* 0x00006b00ff0477ac */ /* 0x000e6e0008000a00 */
[----:B------:R-:W0:Y:S08]  /*0040*/  LDC R0, c[0x0][0x360] ;  /* 0x0000d800ff007b82 */ /* 0x000e300000000800 */
[----:B------:R-:W2:Y:S08]  /*0050*/  LDC.64 R2, c[0x0][0x380] ;  /* 0x0000e000ff027b82 */ /* 0x000eb00000000a00 */
[----:B------:R-:W3:Y:S01]  /*0060*/  LDC.64 R4, c[0x0][0x388] ;  /* 0x0000e200ff047b82 */ /* 0x000ee20000000a00 */
[----:B0-----:R-:W-:-:S07]  /*0070*/  IMAD R9, R0, UR6, R9 ;  /* 0x0000000600097c24 */ /* 0x001fce000f8e0209 */
[----:B------:R-:W0:Y:S01]  /*0080*/  LDC.64 R6, c[0x0][0x390] ;  /* 0x0000e400ff067b82 */ /* 0x000e220000000a00 */
[----:B--2---:R-:W-:-:S06]  /*0090*/  IMAD.WIDE R2, R9, 0x4, R2 ;  /* 0x0000000409027825 */ /* 0x004fcc00078e0202 */
[----:B-1----:R-:W2:Y:S01]  /*00a0*/  LDG.E R2, desc[UR4][R2.64] ;  /* 0x0000000402027981 */ /* 0x002ea2000c1e1900 */
[----:B---3--:R-:W-:-:S06]  /*00b0*/  IMAD.WIDE R4, R9, 0x4, R4 ;  /* 0x0000000409047825 */ /* 0x008fcc00078e0204 */
[----:B------:R-:W2:Y:S01]  /*00c0*/  LDG.E R5, desc[UR4][R4.64] ;  /* 0x0000000404057981 */ /* 0x000ea2000c1e1900 */
[----:B0-----:R-:W-:Y:S01]  /*00d0*/  IMAD.WIDE R6, R9, 0x4, R6 ;  /* 0x0000000409067825 */ /* 0x001fe200078e0206 */
[----:B--2---:R-:W-:-:S05]  /*00e0*/  IADD3 R9, PT, PT, R2, R5, RZ ;  /* 0x0000000502097210 */ /* 0x004fca0007ffe0ff */
[----:B------:R-:W-:Y:S01]  /*00f0*/  STG.E desc[UR4][R6.64], R9 ;  /* 0x0000000906007986 */ /* 0x000fe2000c101904 */
[----:B------:R-:W-:Y:S05]  /*0100*/  EXIT ;  /* 0x000000000000794d */ /* 0x000fea0003800000 */
.L_x_2:
        /* <DEDUP_REMOVED lines=15> */
.L_x_4:


//--------------------- .nv.shared._Z3dotPiS_S_   --------------------------
	.section	.nv.shared._Z3dotPiS_S_,"aw",@nobits
	.sectionflags	@""
	.align	4
.nv.shared._Z3dotPiS_S_:
	.zero		3072


//--------------------- .nv.shared.reserved.0     --------------------------
	.section	.nv.shared.reserved.0,"aw",@nobits
	.weak		__nv_reservedSMEM_offset_0_alias
	.size		__nv_reservedSMEM_offset_0_alias, 0, 64
	.other		__nv_reservedSMEM_offset_0_alias,@"STO_CUDA_RESERVED_SHARED STV_DEFAULT"
__nv_reservedSMEM_offset_0_alias:
	.zero		0
	.zero		64


//--------------------- .nv.constant0._Z3dotPiS_S_ --------------------------
	.section	.nv.constant0._Z3dotPiS_S_,"a",@progbits
	.sectionflags	@""
	.align	4
.nv.constant0._Z3dotPiS_S_:
	.zero		920


//--------------------- .nv.constant0._Z3addPiS_S_ --------------------------
	.section	.nv.constant0._Z3addPiS_S_,"a",@progbits
	.sectionflags	@""
	.align	4
.nv.constant0._Z3addPiS_S_:
	.zero		920


//--------------------- SYMBOLS --------------------------

	.type		.nv.reservedSmem.offset0,@object
	.size		.nv.reservedSmem.offset0,0x4
	.type		.nv.reservedSmem.cap,@object
	.size		.nv.reservedSmem.cap,0x4
